//
// Generated by NVIDIA NVVM Compiler
//
// Compiler Build ID: CL-36424714
// Cuda compilation tools, release 13.0, V13.0.88
// Based on NVVM 20.0.0
//

.version 9.0
.target sm_100
.address_size 64

	// .globl	_Z25distance_transform_kernelPKfPfiii

.visible .entry _Z25distance_transform_kernelPKfPfiii(
	.param .u64 .ptr .align 1 _Z25distance_transform_kernelPKfPfiii_param_0,
	.param .u64 .ptr .align 1 _Z25distance_transform_kernelPKfPfiii_param_1,
	.param .u32 _Z25distance_transform_kernelPKfPfiii_param_2,
	.param .u32 _Z25distance_transform_kernelPKfPfiii_param_3,
	.param .u32 _Z25distance_transform_kernelPKfPfiii_param_4
)
{
	.reg .pred 	%p<96>;
	.reg .b32 	%r<45>;
	.reg .b32 	%f<108>;
	.reg .b64 	%rd<36>;

	ld.param.u64 	%rd11, [_Z25distance_transform_kernelPKfPfiii_param_0];
	ld.param.u32 	%r14, [_Z25distance_transform_kernelPKfPfiii_param_2];
	ld.param.u32 	%r17, [_Z25distance_transform_kernelPKfPfiii_param_3];
	ld.param.u32 	%r16, [_Z25distance_transform_kernelPKfPfiii_param_4];
	cvta.to.global.u64 	%rd1, %rd11;
	mov.u32 	%r18, %ctaid.x;
	mov.u32 	%r19, %ntid.x;
	mov.u32 	%r20, %tid.x;
	mad.lo.s32 	%r1, %r18, %r19, %r20;
	mov.u32 	%r21, %ctaid.y;
	mov.u32 	%r22, %ntid.y;
	mov.u32 	%r23, %tid.y;
	mad.lo.s32 	%r24, %r21, %r22, %r23;
	mov.u32 	%r25, %ctaid.z;
	mov.u32 	%r26, %ntid.z;
	mov.u32 	%r27, %tid.z;
	mad.lo.s32 	%r3, %r25, %r26, %r27;
	setp.ge.s32 	%p16, %r1, %r14;
	setp.ge.s32 	%p17, %r24, %r17;
	or.pred  	%p18, %p16, %p17;
	setp.ge.s32 	%p19, %r3, %r16;
	or.pred  	%p20, %p18, %p19;
	@%p20 bra 	$L__BB0_54;
	mul.lo.s32 	%r4, %r17, %r3;
	add.s32 	%r5, %r4, %r24;
	mad.lo.s32 	%r6, %r5, %r14, %r1;
	mul.wide.s32 	%rd13, %r6, 4;
	add.s64 	%rd2, %rd1, %rd13;
	ld.global.f32 	%f1, [%rd2];
	add.s32 	%r7, %r1, -1;
	setp.gt.s32 	%p21, %r1, 0;
	add.s32 	%r8, %r24, -1;
	setp.ne.s32 	%p22, %r24, 0;
	and.pred  	%p1, %p21, %p22;
	not.pred 	%p23, %p1;
	setp.eq.s32 	%p24, %r3, 0;
	sub.s32 	%r9, %r4, %r17;
	add.s32 	%r28, %r9, %r8;
	mad.lo.s32 	%r29, %r28, %r14, %r7;
	mul.wide.s32 	%rd14, %r29, 4;
	add.s64 	%rd3, %rd1, %rd14;
	or.pred  	%p25, %p23, %p24;
	mov.f32 	%f83, %f1;
	@%p25 bra 	$L__BB0_3;
	ld.global.f32 	%f55, [%rd3];
	min.f32 	%f83, %f1, %f55;
$L__BB0_3:
	add.s32 	%r30, %r5, -1;
	mad.lo.s32 	%r31, %r30, %r14, %r7;
	mul.wide.s32 	%rd15, %r31, 4;
	add.s64 	%rd4, %rd1, %rd15;
	@%p23 bra 	$L__BB0_5;
	ld.global.f32 	%f56, [%rd4];
	min.f32 	%f83, %f83, %f56;
$L__BB0_5:
	add.s32 	%r10, %r3, 1;
	setp.lt.u32 	%p2, %r10, %r16;
	and.pred  	%p28, %p1, %p2;
	add.s32 	%r11, %r4, %r17;
	add.s32 	%r32, %r11, %r8;
	mad.lo.s32 	%r33, %r32, %r14, %r7;
	mul.wide.s32 	%rd16, %r33, 4;
	add.s64 	%rd5, %rd1, %rd16;
	not.pred 	%p29, %p28;
	@%p29 bra 	$L__BB0_7;
	ld.global.f32 	%f57, [%rd5];
	min.f32 	%f83, %f83, %f57;
$L__BB0_7:
	ld.param.u64 	%rd30, [_Z25distance_transform_kernelPKfPfiii_param_0];
	setp.lt.s32 	%p30, %r1, 1;
	add.s32 	%r12, %r3, -1;
	setp.ge.u32 	%p31, %r12, %r16;
	add.s32 	%r34, %r9, %r24;
	mad.lo.s32 	%r35, %r34, %r14, %r7;
	cvta.to.global.u64 	%rd17, %rd30;
	mul.wide.s32 	%rd18, %r35, 4;
	add.s64 	%rd6, %rd17, %rd18;
	or.pred  	%p32, %p30, %p31;
	@%p32 bra 	$L__BB0_9;
	ld.global.f32 	%f58, [%rd6];
	min.f32 	%f83, %f83, %f58;
$L__BB0_9:
	setp.lt.s32 	%p34, %r1, 1;
	mov.pred 	%p89, 0;
	@%p34 bra 	$L__BB0_11;
	ld.global.f32 	%f59, [%rd2+-4];
	min.f32 	%f83, %f83, %f59;
	mov.pred 	%p89, %p2;
$L__BB0_11:
	ld.param.u64 	%rd31, [_Z25distance_transform_kernelPKfPfiii_param_0];
	add.s32 	%r36, %r5, %r17;
	mad.lo.s32 	%r37, %r36, %r14, %r7;
	cvta.to.global.u64 	%rd19, %rd31;
	mul.wide.s32 	%rd20, %r37, 4;
	add.s64 	%rd7, %rd19, %rd20;
	not.pred 	%p35, %p89;
	@%p35 bra 	$L__BB0_13;
	ld.global.f32 	%f60, [%rd7];
	min.f32 	%f83, %f83, %f60;
$L__BB0_13:
	ld.param.u64 	%rd32, [_Z25distance_transform_kernelPKfPfiii_param_0];
	setp.ge.u32 	%p36, %r12, %r16;
	setp.gt.s32 	%p37, %r1, 0;
	add.s32 	%r13, %r24, 1;
	setp.lt.u32 	%p38, %r13, %r17;
	and.pred  	%p4, %p37, %p38;
	not.pred 	%p39, %p4;
	add.s32 	%r38, %r9, %r13;
	mad.lo.s32 	%r39, %r38, %r14, %r7;
	cvta.to.global.u64 	%rd21, %rd32;
	mul.wide.s32 	%rd22, %r39, 4;
	add.s64 	%rd8, %rd21, %rd22;
	or.pred  	%p40, %p39, %p36;
	@%p40 bra 	$L__BB0_15;
	ld.global.f32 	%f61, [%rd8];
	min.f32 	%f83, %f83, %f61;
$L__BB0_15:
	ld.param.u64 	%rd33, [_Z25distance_transform_kernelPKfPfiii_param_0];
	mad.lo.s32 	%r40, %r14, %r5, %r14;
	add.s32 	%r41, %r40, %r7;
	cvta.to.global.u64 	%rd23, %rd33;
	mul.wide.s32 	%rd24, %r41, 4;
	add.s64 	%rd9, %rd23, %rd24;
	mov.pred 	%p90, 0;
	@%p39 bra 	$L__BB0_17;
	ld.global.f32 	%f62, [%rd9];
	min.f32 	%f83, %f83, %f62;
	mov.pred 	%p90, %p2;
$L__BB0_17:
	ld.param.u64 	%rd34, [_Z25distance_transform_kernelPKfPfiii_param_0];
	add.s32 	%r42, %r11, %r13;
	mad.lo.s32 	%r43, %r42, %r14, %r7;
	cvta.to.global.u64 	%rd25, %rd34;
	mul.wide.s32 	%rd26, %r43, 4;
	add.s64 	%rd10, %rd25, %rd26;
	not.pred 	%p43, %p90;
	@%p43 bra 	$L__BB0_19;
	ld.global.f32 	%f63, [%rd10];
	min.f32 	%f83, %f83, %f63;
$L__BB0_19:
	setp.gt.s32 	%p45, %r1, -1;
	setp.lt.u32 	%p46, %r8, %r17;
	and.pred  	%p6, %p45, %p46;
	not.pred 	%p47, %p6;
	or.pred  	%p48, %p47, %p36;
	@%p48 bra 	$L__BB0_21;
	ld.global.f32 	%f64, [%rd3+4];
	min.f32 	%f83, %f83, %f64;
$L__BB0_21:
	mov.pred 	%p91, 0;
	@%p47 bra 	$L__BB0_23;
	ld.global.f32 	%f65, [%rd4+4];
	min.f32 	%f83, %f83, %f65;
	mov.pred 	%p91, %p2;
$L__BB0_23:
	not.pred 	%p51, %p91;
	@%p51 bra 	$L__BB0_25;
	ld.global.f32 	%f66, [%rd5+4];
	min.f32 	%f83, %f83, %f66;
$L__BB0_25:
	setp.lt.s32 	%p52, %r1, 0;
	or.pred  	%p54, %p52, %p36;
	@%p54 bra 	$L__BB0_27;
	ld.global.f32 	%f67, [%rd6+4];
	min.f32 	%f83, %f83, %f67;
$L__BB0_27:
	setp.ge.u32 	%p57, %r10, %r16;
	min.f32 	%f68, %f83, %f1;
	selp.f32 	%f96, %f68, %f83, %p45;
	or.pred  	%p58, %p52, %p57;
	@%p58 bra 	$L__BB0_29;
	ld.global.f32 	%f69, [%rd7+4];
	min.f32 	%f96, %f96, %f69;
$L__BB0_29:
	and.pred  	%p8, %p45, %p38;
	not.pred 	%p62, %p8;
	or.pred  	%p63, %p62, %p36;
	@%p63 bra 	$L__BB0_31;
	ld.global.f32 	%f70, [%rd8+4];
	min.f32 	%f96, %f96, %f70;
$L__BB0_31:
	mov.pred 	%p92, 0;
	@%p62 bra 	$L__BB0_33;
	ld.global.f32 	%f71, [%rd9+4];
	min.f32 	%f96, %f96, %f71;
	mov.pred 	%p92, %p2;
$L__BB0_33:
	not.pred 	%p66, %p92;
	@%p66 bra 	$L__BB0_35;
	ld.global.f32 	%f72, [%rd10+4];
	min.f32 	%f96, %f96, %f72;
$L__BB0_35:
	setp.lt.u32 	%p67, %r8, %r17;
	setp.ge.u32 	%p68, %r12, %r16;
	add.s32 	%r44, %r1, 1;
	setp.gt.s32 	%p69, %r1, -2;
	setp.lt.s32 	%p70, %r44, %r14;
	and.pred  	%p10, %p69, %p70;
	and.pred  	%p11, %p10, %p67;
	not.pred 	%p71, %p11;
	or.pred  	%p72, %p71, %p68;
	@%p72 bra 	$L__BB0_37;
	ld.global.f32 	%f73, [%rd3+8];
	min.f32 	%f96, %f96, %f73;
$L__BB0_37:
	mov.pred 	%p93, 0;
	@%p71 bra 	$L__BB0_39;
	ld.global.f32 	%f74, [%rd4+8];
	min.f32 	%f96, %f96, %f74;
	mov.pred 	%p93, %p2;
$L__BB0_39:
	not.pred 	%p75, %p93;
	@%p75 bra 	$L__BB0_41;
	ld.global.f32 	%f75, [%rd5+8];
	min.f32 	%f96, %f96, %f75;
$L__BB0_41:
	setp.ge.u32 	%p76, %r12, %r16;
	not.pred 	%p77, %p10;
	or.pred  	%p78, %p77, %p76;
	@%p78 bra 	$L__BB0_43;
	ld.global.f32 	%f76, [%rd6+8];
	min.f32 	%f96, %f96, %f76;
$L__BB0_43:
	mov.pred 	%p94, 0;
	@%p77 bra 	$L__BB0_45;
	ld.global.f32 	%f77, [%rd2+4];
	min.f32 	%f96, %f96, %f77;
	mov.pred 	%p94, %p2;
$L__BB0_45:
	not.pred 	%p81, %p94;
	@%p81 bra 	$L__BB0_47;
	ld.global.f32 	%f78, [%rd7+8];
	min.f32 	%f96, %f96, %f78;
$L__BB0_47:
	setp.lt.u32 	%p82, %r13, %r17;
	setp.ge.u32 	%p83, %r12, %r16;
	and.pred  	%p14, %p10, %p82;
	not.pred 	%p84, %p14;
	or.pred  	%p85, %p84, %p83;
	@%p85 bra 	$L__BB0_49;
	ld.global.f32 	%f79, [%rd8+8];
	min.f32 	%f96, %f96, %f79;
$L__BB0_49:
	mov.pred 	%p95, 0;
	@%p84 bra 	$L__BB0_51;
	ld.global.f32 	%f80, [%rd9+8];
	min.f32 	%f96, %f96, %f80;
	mov.pred 	%p95, %p2;
$L__BB0_51:
	not.pred 	%p88, %p95;
	@%p88 bra 	$L__BB0_53;
	ld.global.f32 	%f81, [%rd10+8];
	min.f32 	%f96, %f96, %f81;
$L__BB0_53:
	ld.param.u64 	%rd35, [_Z25distance_transform_kernelPKfPfiii_param_1];
	cvta.to.global.u64 	%rd27, %rd35;
	mul.wide.s32 	%rd28, %r6, 4;
	add.s64 	%rd29, %rd27, %rd28;
	st.global.f32 	[%rd29], %f96;
$L__BB0_54:
	ret;

}


// ===== COMPILED SASS (sm_100) =====

	.target	sm_100

	.elftype	@"ET_EXEC"


//--------------------- .note.nv.tkinfo           --------------------------
	.section	.note.nv.tkinfo,"",@"SHT_NOTE"
	.sectionflags	@"SHF_NOTE_NV_TKINFO"
	.tkinfo
        /*0018*/ 	.word	0x00000002
        /*0030*/ 	.string	""
        /*0030*/ 	.string	"ptxas"
        /*0030*/ 	.string	"Cuda compilation tools, release 13.0, V13.0.88"
        /*0030*/ 	.string	"Build cuda_13.0.r13.0/compiler.36424714_0"
        /*0030*/ 	.string	"-arch sm_100 -m 64 "



//--------------------- .note.nv.cuinfo           --------------------------
	.section	.note.nv.cuinfo,"",@"SHT_NOTE"
	.sectionflags	@"SHF_NOTE_NV_CUINFO"
        /*0018*/ 	.short	0x0002
        /*001a*/ 	.short	0x0064
        /*001c*/ 	.short	0x0082
	.zero		2


//--------------------- .nv.info                  --------------------------
	.section	.nv.info,"",@"SHT_CUDA_INFO"
	.align	4


	//----- nvinfo : EIATTR_REGCOUNT
	.align		4
        /*0000*/ 	.byte	0x04, 0x2f
        /*0002*/ 	.short	(.L_1 - .L_0)
	.align		4
.L_0:
        /*0004*/ 	.word	index@(_Z25distance_transform_kernelPKfPfiii)
        /*0008*/ 	.word	0x00000028


	//----- nvinfo : EIATTR_FRAME_SIZE
	.align		4
.L_1:
        /*000c*/ 	.byte	0x04, 0x11
        /*000e*/ 	.short	(.L_3 - .L_2)
	.align		4
.L_2:
        /*0010*/ 	.word	index@(_Z25distance_transform_kernelPKfPfiii)
        /*0014*/ 	.word	0x00000000


	//----- nvinfo : EIATTR_MIN_STACK_SIZE
	.align		4
.L_3:
        /*0018*/ 	.byte	0x04, 0x12
        /*001a*/ 	.short	(.L_5 - .L_4)
	.align		4
.L_4:
        /*001c*/ 	.word	index@(_Z25distance_transform_kernelPKfPfiii)
        /*0020*/ 	.word	0x00000000
.L_5:


//--------------------- .nv.compat                --------------------------
	.section	.nv.compat,"",@"SHT_CUDA_COMPAT_INFO"
	.align	4
        /*0000*/ 	.byte	0x02, 0x09, 0x00, 0x00, 0x02, 0x02, 0x01, 0x00, 0x02, 0x05, 0x05, 0x00, 0x03, 0x07, 0x01, 0x01
        /*0010*/ 	.byte	0x02, 0x03, 0x00, 0x00, 0x02, 0x06, 0x01, 0x00, 0x04, 0x0b, 0x08, 0x00, 0x09, 0x00, 0x00, 0x00
        /*0020*/ 	.byte	0x00, 0x00, 0x00, 0x00


//--------------------- .nv.info._Z25distance_transform_kernelPKfPfiii --------------------------
	.section	.nv.info._Z25distance_transform_kernelPKfPfiii,"",@"SHT_CUDA_INFO"
	.sectionflags	@""
	.align	4


	//----- nvinfo : EIATTR_CUDA_API_VERSION
	.align		4
        /*0000*/ 	.byte	0x04, 0x37
        /*0002*/ 	.short	(.L_7 - .L_6)
.L_6:
        /*0004*/ 	.word	0x00000082


	//----- nvinfo : EIATTR_KPARAM_INFO
	.align		4
.L_7:
        /*0008*/ 	.byte	0x04, 0x17
        /*000a*/ 	.short	(.L_9 - .L_8)
.L_8:
        /*000c*/ 	.word	0x00000000
        /*0010*/ 	.short	0x0004
        /*0012*/ 	.short	0x0018
        /*0014*/ 	.byte	0x00, 0xf0, 0x11, 0x00


	//----- nvinfo : EIATTR_KPARAM_INFO
	.align		4
.L_9:
        /*0018*/ 	.byte	0x04, 0x17
        /*001a*/ 	.short	(.L_11 - .L_10)
.L_10:
        /*001c*/ 	.word	0x00000000
        /*0020*/ 	.short	0x0003
        /*0022*/ 	.short	0x0014
        /*0024*/ 	.byte	0x00, 0xf0, 0x11, 0x00


	//----- nvinfo : EIATTR_KPARAM_INFO
	.align		4
.L_11:
        /*0028*/ 	.byte	0x04, 0x17
        /*002a*/ 	.short	(.L_13 - .L_12)
.L_12:
        /*002c*/ 	.word	0x00000000
        /*0030*/ 	.short	0x0002
        /*0032*/ 	.short	0x0010
        /*0034*/ 	.byte	0x00, 0xf0, 0x11, 0x00


	//----- nvinfo : EIATTR_KPARAM_INFO
	.align		4
.L_13:
        /*0038*/ 	.byte	0x04, 0x17
        /*003a*/ 	.short	(.L_15 - .L_14)
.L_14:
        /*003c*/ 	.word	0x00000000
        /*0040*/ 	.short	0x0001
        /*0042*/ 	.short	0x0008
        /*0044*/ 	.byte	0x00, 0xf5, 0x21, 0x00


	//----- nvinfo : EIATTR_KPARAM_INFO
	.align		4
.L_15:
        /*0048*/ 	.byte	0x04, 0x17
        /*004a*/ 	.short	(.L_17 - .L_16)
.L_16:
        /*004c*/ 	.word	0x00000000
        /*0050*/ 	.short	0x0000
        /*0052*/ 	.short	0x0000
        /*0054*/ 	.byte	0x00, 0xf5, 0x21, 0x00


	//----- nvinfo : EIATTR_SPARSE_MMA_MASK
	.align		4
.L_17:
        /*0058*/ 	.byte	0x03, 0x50
        /*005a*/ 	.short	0x0000


	//----- nvinfo : EIATTR_MAXREG_COUNT
	.align		4
        /*005c*/ 	.byte	0x03, 0x1b
        /*005e*/ 	.short	0x00ff


	//----- nvinfo : EIATTR_MERCURY_ISA_VERSION
	.align		4
        /*0060*/ 	.byte	0x03, 0x5f
        /*0062*/ 	.short	0x0101


	//----- nvinfo : EIATTR_VRC_CTA_INIT_COUNT
	.align		4
        /*0064*/ 	.byte	0x02, 0x4a
	.zero		1
	.zero		1


	//----- nvinfo : EIATTR_EXIT_INSTR_OFFSETS
	.align		4
        /*0068*/ 	.byte	0x04, 0x1c
        /*006a*/ 	.short	(.L_19 - .L_18)


	//   ....[0]....
.L_18:
        /*006c*/ 	.word	0x00000120


	//   ....[1]....
        /*0070*/ 	.word	0x000009a0


	//----- nvinfo : EIATTR_CBANK_PARAM_SIZE
	.align		4
.L_19:
        /*0074*/ 	.byte	0x03, 0x19
        /*0076*/ 	.short	0x001c


	//----- nvinfo : EIATTR_PARAM_CBANK
	.align		4
        /*0078*/ 	.byte	0x04, 0x0a
        /*007a*/ 	.short	(.L_21 - .L_20)
	.align		4
.L_20:
        /*007c*/ 	.word	index@(.nv.constant0._Z25distance_transform_kernelPKfPfiii)
        /*0080*/ 	.short	0x0380
        /*0082*/ 	.short	0x001c


	//----- nvinfo : EIATTR_SW_WAR
	.align		4
.L_21:
        /*0084*/ 	.byte	0x04, 0x36
        /*0086*/ 	.short	(.L_23 - .L_22)
.L_22:
        /*0088*/ 	.word	0x00000008
.L_23:


//--------------------- .nv.callgraph             --------------------------
	.section	.nv.callgraph,"",@"SHT_CUDA_CALLGRAPH"
	.align	4
	.sectionentsize	8
	.align		4
        /*0000*/ 	.word	0x00000000
	.align		4
        /*0004*/ 	.word	0xffffffff
	.align		4
        /*0008*/ 	.word	0x00000000
	.align		4
        /*000c*/ 	.word	0xfffffffe
	.align		4
        /*0010*/ 	.word	0x00000000
	.align		4
        /*0014*/ 	.word	0xfffffffd
	.align		4
        /*0018*/ 	.word	0x00000000
	.align		4
        /*001c*/ 	.word	0xfffffffc


//--------------------- .text._Z25distance_transform_kernelPKfPfiii --------------------------
	.section	.text._Z25distance_transform_kernelPKfPfiii,"ax",@progbits
	.align	128
        .global         _Z25distance_transform_kernelPKfPfiii
        .type           _Z25distance_transform_kernelPKfPfiii,@function
        .size           _Z25distance_transform_kernelPKfPfiii,(.L_x_1 - _Z25distance_transform_kernelPKfPfiii)
        .other          _Z25distance_transform_kernelPKfPfiii,@"STO_CUDA_ENTRY STV_DEFAULT"
_Z25distance_transform_kernelPKfPfiii:
.text._Z25distance_transform_kernelPKfPfiii:
[----:B------:R-:W-:Y:S01]  /*0000*/  LDC R1, c[0x0][0x37c] ;  /* 0x0000df00ff017b82 */ /* 0x000fe20000000800 */
[----:B------:R-:W0:Y:S07]  /*0010*/  S2R R5, SR_TID.Y ;  /* 0x0000000000057919 */ /* 0x000e2e0000002200 */
[----:B------:R-:W1:Y:S01]  /*0020*/  LDC R23, c[0x0][0x360] ;  /* 0x0000d800ff177b82 */ /* 0x000e620000000800 */
[----:B------:R-:W2:Y:S01]  /*0030*/  LDCU UR7, c[0x0][0x398] ;  /* 0x00007300ff0777ac */ /* 0x000ea20008000800 */
[----:B------:R-:W1:Y:S01]  /*0040*/  S2R R0, SR_TID.X ;  /* 0x0000000000007919 */ /* 0x000e620000002100 */
[----:B------:R-:W3:Y:S05]  /*0050*/  S2R R7, SR_TID.Z ;  /* 0x0000000000077919 */ /* 0x000eea0000002300 */
[----:B------:R-:W0:Y:S08]  /*0060*/  S2UR UR5, SR_CTAID.Y ;  /* 0x00000000000579c3 */ /* 0x000e300000002600 */
[----:B------:R-:W0:Y:S08]  /*0070*/  LDC R26, c[0x0][0x364] ;  /* 0x0000d900ff1a7b82 */ /* 0x000e300000000800 */
[----:B------:R-:W1:Y:S08]  /*0080*/  S2UR UR4, SR_CTAID.X ;  /* 0x00000000000479c3 */ /* 0x000e700000002500 */
[----:B------:R-:W4:Y:S08]  /*0090*/  LDC.64 R2, c[0x0][0x390] ;  /* 0x0000e400ff027b82 */ /* 0x000f300000000a00 */
[----:B------:R-:W3:Y:S01]  /*00a0*/  S2UR UR6, SR_CTAID.Z ;  /* 0x00000000000679c3 */ /* 0x000ee20000002700 */
[----:B0-----:R-:W-:-:S07]  /*00b0*/  IMAD R26, R26, UR5, R5 ;  /* 0x000000051a1a7c24 */ /* 0x001fce000f8e0205 */
[----:B------:R-:W3:Y:S01]  /*00c0*/  LDC R4, c[0x0][0x368] ;  /* 0x0000da00ff047b82 */ /* 0x000ee20000000800 */
[----:B-1----:R-:W-:Y:S01]  /*00d0*/  IMAD R23, R23, UR4, R0 ;  /* 0x0000000417177c24 */ /* 0x002fe2000f8e0200 */
[----:B----4-:R-:W-:-:S04]  /*00e0*/  ISETP.GE.AND P0, PT, R26, R3, PT ;  /* 0x000000031a00720c */ /* 0x010fc80003f06270 */
[----:B------:R-:W-:Y:S01]  /*00f0*/  ISETP.GE.OR P0, PT, R23, R2, P0 ;  /* 0x000000021700720c */ /* 0x000fe20000706670 */
[----:B---3--:R-:W-:-:S05]  /*0100*/  IMAD R0, R4, UR6, R7 ;  /* 0x0000000604007c24 */ /* 0x008fca000f8e0207 */
[----:B--2---:R-:W-:-:S13]  /*0110*/  ISETP.GE.OR P0, PT, R0, UR7, P0 ;  /* 0x0000000700007c0c */ /* 0x004fda0008706670 */
[----:B------:R-:W-:Y:S05]  /*0120*/  @P0 EXIT ;  /* 0x000000000000094d */ /* 0x000fea0003800000 */
[----:B------:R-:W0:Y:S01]  /*0130*/  LDC.64 R20, c[0x0][0x380] ;  /* 0x0000e000ff147b82 */ /* 0x000e220000000a00 */
[C---:B------:R-:W-:Y:S01]  /*0140*/  ISETP.NE.AND P0, PT, R26.reuse, RZ, PT ;  /* 0x000000ff1a00720c */ /* 0x040fe20003f05270 */
[----:B------:R-:W1:Y:S01]  /*0150*/  LDCU.64 UR4, c[0x0][0x358] ;  /* 0x00006b00ff0477ac */ /* 0x000e620008000a00 */
[----:B------:R-:W-:Y:S02]  /*0160*/  VIADD R22, R26, 0xffffffff ;  /* 0xffffffff1a167836 */ /* 0x000fe40000000000 */
[----:B------:R-:W-:Y:S01]  /*0170*/  ISETP.GT.AND P0, PT, R23, RZ, P0 ;  /* 0x000000ff1700720c */ /* 0x000fe20000704270 */
[CC--:B------:R-:W-:Y:S02]  /*0180*/  IMAD R15, R0.reuse, R3.reuse, -R3 ;  /* 0x00000003000f7224 */ /* 0x0c0fe400078e0a03 */
[C---:B------:R-:W-:Y:S01]  /*0190*/  IMAD R14, R0.reuse, R3, R26 ;  /* 0x00000003000e7224 */ /* 0x040fe200078e021a */
[C---:B------:R-:W-:Y:S01]  /*01a0*/  ISETP.EQ.OR P2, PT, R0.reuse, RZ, !P0 ;  /* 0x000000ff0000720c */ /* 0x040fe20004742670 */
[----:B------:R-:W-:-:S02]  /*01b0*/  VIADD R30, R0, 0x1 ;  /* 0x00000001001e7836 */ /* 0x000fc40000000000 */
[C---:B------:R-:W-:Y:S02]  /*01c0*/  VIADD R28, R0.reuse, 0xffffffff ;  /* 0xffffffff001c7836 */ /* 0x040fe40000000000 */
[----:B------:R-:W-:Y:S01]  /*01d0*/  IMAD R27, R0, R3, R3 ;  /* 0x00000003001b7224 */ /* 0x000fe200078e0203 */
[----:B------:R-:W-:Y:S01]  /*01e0*/  ISETP.LT.U32.AND P3, PT, R30, UR7, P0 ;  /* 0x000000071e007c0c */ /* 0x000fe20008761070 */
[----:B------:R-:W-:Y:S01]  /*01f0*/  VIADD R29, R23, 0xffffffff ;  /* 0xffffffff171d7836 */ /* 0x000fe20000000000 */
[----:B------:R-:W-:Y:S01]  /*0200*/  ISETP.GE.U32.AND P1, PT, R28, UR7, PT ;  /* 0x000000071c007c0c */ /* 0x000fe2000bf26070 */
[----:B------:R-:W-:Y:S02]  /*0210*/  IMAD.IADD R0, R22, 0x1, R15 ;  /* 0x0000000116007824 */ /* 0x000fe400078e020f */
[C---:B------:R-:W-:Y:S02]  /*0220*/  IMAD R25, R14.reuse, R2, R23 ;  /* 0x000000020e197224 */ /* 0x040fe400078e0217 */
[----:B------:R-:W-:-:S02]  /*0230*/  VIADD R6, R14, 0xffffffff ;  /* 0xffffffff0e067836 */ /* 0x000fc40000000000 */
[----:B------:R-:W-:Y:S02]  /*0240*/  IMAD R7, R0, R2, R29 ;  /* 0x0000000200077224 */ /* 0x000fe400078e021d */
[----:B------:R-:W-:Y:S02]  /*0250*/  IMAD.IADD R8, R22, 0x1, R27 ;  /* 0x0000000116087824 */ /* 0x000fe400078e021b */
[----:B0-----:R-:W-:-:S04]  /*0260*/  IMAD.WIDE R4, R25, 0x4, R20 ;  /* 0x0000000419047825 */ /* 0x001fc800078e0214 */
[----:B------:R-:W-:Y:S01]  /*0270*/  IMAD R9, R6, R2, R29 ;  /* 0x0000000206097224 */ /* 0x000fe200078e021d */
[----:B-1----:R-:W2:Y:S01]  /*0280*/  LDG.E R24, desc[UR4][R4.64] ;  /* 0x0000000404187981 */ /* 0x002ea2000c1e1900 */
[----:B------:R-:W-:Y:S01]  /*0290*/  IMAD.WIDE R6, R7, 0x4, R20 ;  /* 0x0000000407067825 */ /* 0x000fe200078e0214 */
[----:B------:R-:W-:-:S03]  /*02a0*/  ISETP.LT.OR P4, PT, R23, 0x1, P1 ;  /* 0x000000011700780c */ /* 0x000fc60000f81670 */
[----:B------:R-:W-:Y:S01]  /*02b0*/  IMAD R11, R8, R2, R29 ;  /* 0x00000002080b7224 */ /* 0x000fe200078e021d */
[----:B------:R-:W3:Y:S01]  /*02c0*/  @!P2 LDG.E R17, desc[UR4][R6.64] ;  /* 0x000000040611a981 */ /* 0x000ee2000c1e1900 */
[----:B------:R-:W-:Y:S02]  /*02d0*/  IMAD.IADD R0, R26, 0x1, R15 ;  /* 0x000000011a007824 */ /* 0x000fe400078e020f */
[----:B------:R-:W-:-:S04]  /*02e0*/  IMAD.WIDE R8, R9, 0x4, R20 ;  /* 0x0000000409087825 */ /* 0x000fc800078e0214 */
[----:B------:R-:W-:Y:S01]  /*02f0*/  IMAD R13, R0, R2, R29 ;  /* 0x00000002000d7224 */ /* 0x000fe200078e021d */
[----:B------:R-:W4:Y:S01]  /*0300*/  @P0 LDG.E R19, desc[UR4][R8.64] ;  /* 0x0000000408130981 */ /* 0x000f22000c1e1900 */
[----:B------:R-:W-:-:S04]  /*0310*/  IMAD.WIDE R10, R11, 0x4, R20 ;  /* 0x000000040b0a7825 */ /* 0x000fc800078e0214 */
[----:B------:R-:W-:Y:S01]  /*0320*/  IMAD.WIDE R12, R13, 0x4, R20 ;  /* 0x000000040d0c7825 */ /* 0x000fe200078e0214 */
[----:B------:R-:W5:Y:S04]  /*0330*/  @P3 LDG.E R31, desc[UR4][R10.64] ;  /* 0x000000040a1f3981 */ /* 0x000f68000c1e1900 */
[----:B------:R-:W5:Y:S01]  /*0340*/  @!P4 LDG.E R33, desc[UR4][R12.64] ;  /* 0x000000040c21c981 */ /* 0x000f62000c1e1900 */
[----:B------:R-:W-:Y:S01]  /*0350*/  ISETP.GE.AND P6, PT, R23, 0x1, PT ;  /* 0x000000011700780c */ /* 0x000fe20003fc6270 */
[----:B------:R-:W-:Y:S02]  /*0360*/  VIADD R26, R26, 0x1 ;  /* 0x000000011a1a7836 */ /* 0x000fe40000000000 */
[----:B------:R-:W-:Y:S02]  /*0370*/  IMAD.IADD R16, R14, 0x1, R3 ;  /* 0x000000010e107824 */ /* 0x000fe400078e0203 */
[----:B--2---:R-:W-:Y:S01]  /*0380*/  IMAD.MOV.U32 R0, RZ, RZ, R24 ;  /* 0x000000ffff007224 */ /* 0x004fe200078e0018 */
[----:B---3--:R-:W-:-:S04]  /*0390*/  @!P2 FMNMX R0, R24, R17, PT ;  /* 0x000000111800a209 */ /* 0x008fc80003800000 */
[----:B----4-:R-:W-:Y:S02]  /*03a0*/  @P0 FMNMX R0, R0, R19, PT ;  /* 0x0000001300000209 */ /* 0x010fe40003800000 */
[----:B------:R-:W-:Y:S02]  /*03b0*/  ISETP.GE.U32.AND P0, PT, R26, R3, PT ;  /* 0x000000031a00720c */ /* 0x000fe40003f06070 */
[----:B-----5:R-:W-:Y:S02]  /*03c0*/  @P3 FMNMX R0, R0, R31, PT ;  /* 0x0000001f00003209 */ /* 0x020fe40003800000 */
[----:B------:R-:W-:Y:S01]  /*03d0*/  ISETP.GE.U32.AND P3, PT, R30, UR7, PT ;  /* 0x000000071e007c0c */ /* 0x000fe2000bf66070 */
[----:B------:R-:W-:Y:S01]  /*03e0*/  IMAD.IADD R17, R15, 0x1, R26 ;  /* 0x000000010f117824 */ /* 0x000fe200078e021a */
[----:B------:R-:W-:Y:S01]  /*03f0*/  @!P4 FMNMX R0, R0, R33, PT ;  /* 0x000000210000c209 */ /* 0x000fe20003800000 */
[----:B------:R-:W2:Y:S01]  /*0400*/  @P6 LDG.E R31, desc[UR4][R4.64+-0x4] ;  /* 0xfffffc04041f6981 */ /* 0x000ea2000c1e1900 */
[----:B------:R-:W-:-:S02]  /*0410*/  PLOP3.LUT P4, PT, PT, PT, PT, 0x8, 0x80 ;  /* 0x000000000080781c */ /* 0x000fc40003f8e170 */
[----:B------:R-:W-:Y:S02]  /*0420*/  ISETP.GT.AND P2, PT, R23, RZ, !P0 ;  /* 0x000000ff1700720c */ /* 0x000fe40004744270 */
[----:B------:R-:W-:Y:S01]  /*0430*/  @P6 PLOP3.LUT P4, PT, P3, PT, PT, 0x8, 0x80 ;  /* 0x000000000080681c */ /* 0x000fe20001f8e170 */
[-CC-:B------:R-:W-:Y:S01]  /*0440*/  IMAD R15, R16, R2.reuse, R29.reuse ;  /* 0x00000002100f7224 */ /* 0x180fe200078e021d */
[----:B------:R-:W-:Y:S01]  /*0450*/  ISETP.GE.U32.OR P5, PT, R28, UR7, !P2 ;  /* 0x000000071c007c0c */ /* 0x000fe2000d7a6470 */
[-C--:B------:R-:W-:Y:S02]  /*0460*/  IMAD R16, R14, R2.reuse, R2 ;  /* 0x000000020e107224 */ /* 0x080fe400078e0202 */
[----:B------:R-:W-:Y:S02]  /*0470*/  IMAD R17, R17, R2, R29 ;  /* 0x0000000211117224 */ /* 0x000fe400078e021d */
[----:B------:R-:W-:-:S04]  /*0480*/  IMAD.WIDE R14, R15, 0x4, R20 ;  /* 0x000000040f0e7825 */ /* 0x000fc800078e0214 */
[----:B------:R-:W-:Y:S02]  /*0490*/  IMAD.IADD R19, R29, 0x1, R16 ;  /* 0x000000011d137824 */ /* 0x000fe400078e0210 */
[--C-:B------:R-:W-:Y:S01]  /*04a0*/  IMAD.WIDE R16, R17, 0x4, R20.reuse ;  /* 0x0000000411107825 */ /* 0x100fe200078e0214 */
[----:B------:R-:W3:Y:S03]  /*04b0*/  @P4 LDG.E R37, desc[UR4][R14.64] ;  /* 0x000000040e254981 */ /* 0x000ee6000c1e1900 */
[----:B------:R-:W-:Y:S01]  /*04c0*/  IMAD.WIDE R18, R19, 0x4, R20 ;  /* 0x0000000413127825 */ /* 0x000fe200078e0214 */
[----:B------:R-:W4:Y:S04]  /*04d0*/  @!P5 LDG.E R33, desc[UR4][R16.64] ;  /* 0x000000041021d981 */ /* 0x000f28000c1e1900 */
[----:B------:R-:W5:Y:S01]  /*04e0*/  @P2 LDG.E R35, desc[UR4][R18.64] ;  /* 0x0000000412232981 */ /* 0x000f62000c1e1900 */
[----:B------:R-:W-:-:S04]  /*04f0*/  IMAD.IADD R27, R27, 0x1, R26 ;  /* 0x000000011b1b7824 */ /* 0x000fc800078e021a */
[----:B------:R-:W-:-:S04]  /*0500*/  IMAD R27, R27, R2, R29 ;  /* 0x000000021b1b7224 */ /* 0x000fc800078e021d */
[----:B------:R-:W-:Y:S01]  /*0510*/  IMAD.WIDE R20, R27, 0x4, R20 ;  /* 0x000000041b147825 */ /* 0x000fe200078e0214 */
[----:B--2---:R-:W-:Y:S02]  /*0520*/  @P6 FMNMX R0, R0, R31, PT ;  /* 0x0000001f00006209 */ /* 0x004fe40003800000 */
[----:B------:R-:W-:Y:S02]  /*0530*/  PLOP3.LUT P6, PT, PT, PT, PT, 0x8, 0x80 ;  /* 0x000000000080781c */ /* 0x000fe40003fce170 */
[----:B------:R-:W-:-:S13]  /*0540*/  @P2 PLOP3.LUT P6, PT, P3, PT, PT, 0x8, 0x80 ;  /* 0x000000000080281c */ /* 0x000fda0001fce170 */
[----:B------:R-:W2:Y:S01]  /*0550*/  @P6 LDG.E R27, desc[UR4][R20.64] ;  /* 0x00000004141b6981 */ /* 0x000ea2000c1e1900 */
[----:B---3--:R-:W-:Y:S02]  /*0560*/  @P4 FMNMX R0, R0, R37, PT ;  /* 0x0000002500004209 */ /* 0x008fe40003800000 */
[----:B------:R-:W-:Y:S02]  /*0570*/  ISETP.GT.AND P4, PT, R23, -0x1, PT ;  /* 0xffffffff1700780c */ /* 0x000fe40003f84270 */
[----:B----4-:R-:W-:Y:S02]  /*0580*/  @!P5 FMNMX R0, R0, R33, PT ;  /* 0x000000210000d209 */ /* 0x010fe40003800000 */
[----:B------:R-:W-:Y:S02]  /*0590*/  ISETP.LT.U32.AND P5, PT, R22, R3, P4 ;  /* 0x000000031600720c */ /* 0x000fe400027a1070 */
[----:B-----5:R-:W-:Y:S02]  /*05a0*/  @P2 FMNMX R0, R0, R35, PT ;  /* 0x0000002300002209 */ /* 0x020fe40003800000 */
[----:B------:R-:W-:-:S13]  /*05b0*/  ISETP.GE.U32.OR P2, PT, R28, UR7, !P5 ;  /* 0x000000071c007c0c */ /* 0x000fda000ef46470 */
[----:B------:R-:W3:Y:S01]  /*05c0*/  @!P2 LDG.E R29, desc[UR4][R6.64+0x4] ;  /* 0x00000404061da981 */ /* 0x000ee2000c1e1900 */
[----:B------:R-:W-:-:S13]  /*05d0*/  ISETP.LT.OR P1, PT, R23, RZ, P1 ;  /* 0x000000ff1700720c */ /* 0x000fda0000f21670 */
[----:B------:R-:W4:Y:S01]  /*05e0*/  @!P1 LDG.E R31, desc[UR4][R12.64+0x4] ;  /* 0x000004040c1f9981 */ /* 0x000f22000c1e1900 */
[----:B--2---:R-:W-:Y:S02]  /*05f0*/  @P6 FMNMX R0, R0, R27, PT ;  /* 0x0000001b00006209 */ /* 0x004fe40003800000 */
[----:B------:R-:W-:Y:S01]  /*0600*/  PLOP3.LUT P6, PT, PT, PT, PT, 0x8, 0x80 ;  /* 0x000000000080781c */ /* 0x000fe20003fce170 */
[----:B------:R-:W2:Y:S01]  /*0610*/  @P5 LDG.E R27, desc[UR4][R8.64+0x4] ;  /* 0x00000404081b5981 */ /* 0x000ea2000c1e1900 */
[----:B------:R-:W-:Y:S02]  /*0620*/  @P5 PLOP3.LUT P6, PT, P3, PT, PT, 0x8, 0x80 ;  /* 0x000000000080581c */ /* 0x000fe40001fce170 */
[----:B---3--:R-:W-:Y:S02]  /*0630*/  @!P2 FMNMX R0, R0, R29, PT ;  /* 0x0000001d0000a209 */ /* 0x008fe40003800000 */
[----:B------:R-:W-:-:S09]  /*0640*/  ISETP.GE.AND P2, PT, R23, RZ, PT ;  /* 0x000000ff1700720c */ /* 0x000fd20003f46270 */
[----:B------:R-:W3:Y:S01]  /*0650*/  @P6 LDG.E R29, desc[UR4][R10.64+0x4] ;  /* 0x000004040a1d6981 */ /* 0x000ee2000c1e1900 */
[----:B------:R-:W-:-:S13]  /*0660*/  ISETP.GE.U32.OR P2, PT, R30, UR7, !P2 ;  /* 0x000000071e007c0c */ /* 0x000fda000d746470 */
[----:B------:R-:W5:Y:S01]  /*0670*/  @!P2 LDG.E R33, desc[UR4][R14.64+0x4] ;  /* 0x000004040e21a981 */ /* 0x000f62000c1e1900 */
[C---:B------:R-:W-:Y:S02]  /*0680*/  ISETP.GT.AND P0, PT, R23.reuse, -0x1, !P0 ;  /* 0xffffffff1700780c */ /* 0x040fe40004704270 */
[----:B--2---:R-:W-:Y:S01]  /*0690*/  @P5 FMNMX R0, R0, R27, PT ;  /* 0x0000001b00005209 */ /* 0x004fe20003800000 */
[----:B------:R-:W-:Y:S01]  /*06a0*/  VIADD R27, R23, 0x1 ;  /* 0x00000001171b7836 */ /* 0x000fe20000000000 */
[----:B------:R-:W-:Y:S02]  /*06b0*/  ISETP.GE.U32.OR P5, PT, R28, UR7, !P0 ;  /* 0x000000071c007c0c */ /* 0x000fe4000c7a6470 */
[----:B---3--:R-:W-:-:S04]  /*06c0*/  @P6 FMNMX R0, R0, R29, PT ;  /* 0x0000001d00006209 */ /* 0x008fc80003800000 */
[----:B----4-:R-:W-:Y:S02]  /*06d0*/  @!P1 FMNMX R0, R0, R31, PT ;  /* 0x0000001f00009209 */ /* 0x010fe40003800000 */
[----:B------:R-:W-:Y:S02]  /*06e0*/  ISETP.GE.AND P1, PT, R27, R2, PT ;  /* 0x000000021b00720c */ /* 0x000fe40003f26270 */
[----:B------:R-:W-:Y:S01]  /*06f0*/  @P4 FMNMX R0, R24, R0, PT ;  /* 0x0000000018004209 */ /* 0x000fe20003800000 */
[----:B------:R-:W2:Y:S01]  /*0700*/  @P0 LDG.E R27, desc[UR4][R18.64+0x4] ;  /* 0x00000404121b0981 */ /* 0x000ea2000c1e1900 */
[----:B------:R-:W-:Y:S02]  /*0710*/  ISETP.GT.AND P1, PT, R23, -0x2, !P1 ;  /* 0xfffffffe1700780c */ /* 0x000fe40004f24270 */
[----:B------:R-:W-:Y:S01]  /*0720*/  PLOP3.LUT P4, PT, PT, PT, PT, 0x8, 0x80 ;  /* 0x000000000080781c */ /* 0x000fe20003f8e170 */
[----:B------:R-:W3:Y:S01]  /*0730*/  @!P5 LDG.E R23, desc[UR4][R16.64+0x4] ;  /* 0x000004041017d981 */ /* 0x000ee2000c1e1900 */
[----:B------:R-:W-:-:S02]  /*0740*/  @P0 PLOP3.LUT P4, PT, P3, PT, PT, 0x8, 0x80 ;  /* 0x000000000080081c */ /* 0x000fc40001f8e170 */
[----:B------:R-:W-:Y:S02]  /*0750*/  ISETP.LT.U32.AND P6, PT, R22, R3, P1 ;  /* 0x000000031600720c */ /* 0x000fe40000fc1070 */
[----:B-----5:R-:W-:Y:S02]  /*0760*/  @!P2 FMNMX R0, R0, R33, PT ;  /* 0x000000210000a209 */ /* 0x020fe40003800000 */
[----:B------:R-:W-:-:S03]  /*0770*/  ISETP.GE.U32.OR P2, PT, R28, UR7, !P6 ;  /* 0x000000071c007c0c */ /* 0x000fc6000f746470 */
[----:B------:R-:W4:Y:S04]  /*0780*/  @P1 LDG.E R5, desc[UR4][R4.64+0x4] ;  /* 0x0000040404051981 */ /* 0x000f28000c1e1900 */
[----:B------:R-:W5:Y:S04]  /*0790*/  @P4 LDG.E R29, desc[UR4][R20.64+0x4] ;  /* 0x00000404141d4981 */ /* 0x000f68000c1e1900 */
[----:B------:R-:W4:Y:S04]  /*07a0*/  @P6 LDG.E R9, desc[UR4][R8.64+0x8] ;  /* 0x0000080408096981 */ /* 0x000f28000c1e1900 */
[----:B------:R-:W4:Y:S01]  /*07b0*/  @!P2 LDG.E R7, desc[UR4][R6.64+0x8] ;  /* 0x000008040607a981 */ /* 0x000f22000c1e1900 */
[----:B---3--:R-:W-:-:S02]  /*07c0*/  @!P5 FMNMX R0, R0, R23, PT ;  /* 0x000000170000d209 */ /* 0x008fc40003800000 */
[----:B------:R-:W-:Y:S02]  /*07d0*/  PLOP3.LUT P5, PT, PT, PT, PT, 0x8, 0x80 ;  /* 0x000000000080781c */ /* 0x000fe40003fae170 */
[----:B--2---:R-:W-:Y:S02]  /*07e0*/  @P0 FMNMX R0, R0, R27, PT ;  /* 0x0000001b00000209 */ /* 0x004fe40003800000 */
[----:B------:R-:W-:Y:S02]  /*07f0*/  @P6 PLOP3.LUT P5, PT, P3, PT, PT, 0x8, 0x80 ;  /* 0x000000000080681c */ /* 0x000fe40001fae170 */
[----:B------:R-:W-:Y:S02]  /*0800*/  ISETP.LT.U32.AND P0, PT, R26, R3, P1 ;  /* 0x000000031a00720c */ /* 0x000fe40000f01070 */
[----:B------:R-:W0:Y:S01]  /*0810*/  LDC.64 R2, c[0x0][0x388] ;  /* 0x0000e200ff027b82 */ /* 0x000e220000000a00 */
[----:B-----5:R-:W-:Y:S02]  /*0820*/  @P4 FMNMX R0, R0, R29, PT ;  /* 0x0000001d00004209 */ /* 0x020fe40003800000 */
[----:B------:R-:W-:-:S06]  /*0830*/  ISETP.GE.U32.OR P4, PT, R28, UR7, !P1 ;  /* 0x000000071c007c0c */ /* 0x000fcc000cf86470 */
[----:B------:R-:W2:Y:S01]  /*0840*/  @P5 LDG.E R11, desc[UR4][R10.64+0x8] ;  /* 0x000008040a0b5981 */ /* 0x000ea2000c1e1900 */
[----:B----4-:R-:W-:-:S03]  /*0850*/  @!P2 FMNMX R0, R0, R7, PT ;  /* 0x000000070000a209 */ /* 0x010fc60003800000 */
[----:B------:R-:W3:Y:S01]  /*0860*/  @P0 LDG.E R19, desc[UR4][R18.64+0x8] ;  /* 0x0000080412130981 */ /* 0x000ee2000c1e1900 */
[----:B------:R-:W-:Y:S02]  /*0870*/  PLOP3.LUT P2, PT, PT, PT, PT, 0x8, 0x80 ;  /* 0x000000000080781c */ /* 0x000fe40003f4e170 */
[----:B------:R-:W-:Y:S02]  /*0880*/  @P1 PLOP3.LUT P2, PT, P3, PT, PT, 0x8, 0x80 ;  /* 0x000000000080181c */ /* 0x000fe40001f4e170 */
[----:B------:R-:W-:Y:S01]  /*0890*/  @P6 FMNMX R0, R0, R9, PT ;  /* 0x0000000900006209 */ /* 0x000fe20003800000 */
[----:B------:R-:W4:Y:S01]  /*08a0*/  @!P4 LDG.E R13, desc[UR4][R12.64+0x8] ;  /* 0x000008040c0dc981 */ /* 0x000f22000c1e1900 */
[----:B------:R-:W-:Y:S02]  /*08b0*/  PLOP3.LUT P6, PT, PT, PT, PT, 0x8, 0x80 ;  /* 0x000000000080781c */ /* 0x000fe40003fce170 */
[----:B------:R-:W-:Y:S02]  /*08c0*/  @P0 PLOP3.LUT P6, PT, P3, PT, PT, 0x8, 0x80 ;  /* 0x000000000080081c */ /* 0x000fe40001fce170 */
[----:B------:R-:W-:-:S05]  /*08d0*/  ISETP.GE.U32.OR P3, PT, R28, UR7, !P0 ;  /* 0x000000071c007c0c */ /* 0x000fca000c766470 */
[----:B------:R-:W5:Y:S06]  /*08e0*/  @P2 LDG.E R15, desc[UR4][R14.64+0x8] ;  /* 0x000008040e0f2981 */ /* 0x000f6c000c1e1900 */
[----:B------:R-:W3:Y:S04]  /*08f0*/  @P6 LDG.E R21, desc[UR4][R20.64+0x8] ;  /* 0x0000080414156981 */ /* 0x000ee8000c1e1900 */
[----:B------:R-:W3:Y:S01]  /*0900*/  @!P3 LDG.E R17, desc[UR4][R16.64+0x8] ;  /* 0x000008041011b981 */ /* 0x000ee2000c1e1900 */
[----:B0-----:R-:W-:Y:S01]  /*0910*/  IMAD.WIDE R2, R25, 0x4, R2 ;  /* 0x0000000419027825 */ /* 0x001fe200078e0202 */
[----:B--2---:R-:W-:-:S04]  /*0920*/  @P5 FMNMX R0, R0, R11, PT ;  /* 0x0000000b00005209 */ /* 0x004fc80003800000 */
[----:B----4-:R-:W-:-:S04]  /*0930*/  @!P4 FMNMX R0, R0, R13, PT ;  /* 0x0000000d0000c209 */ /* 0x010fc80003800000 */
[----:B------:R-:W-:-:S04]  /*0940*/  @P1 FMNMX R0, R0, R5, PT ;  /* 0x0000000500001209 */ /* 0x000fc80003800000 */
[----:B-----5:R-:W-:-:S04]  /*0950*/  @P2 FMNMX R0, R0, R15, PT ;  /* 0x0000000f00002209 */ /* 0x020fc80003800000 */
[----:B---3--:R-:W-:-:S04]  /*0960*/  @!P3 FMNMX R0, R0, R17, PT ;  /* 0x000000110000b209 */ /* 0x008fc80003800000 */
[----:B------:R-:W-:-:S04]  /*0970*/  @P0 FMNMX R0, R0, R19, PT ;  /* 0x0000001300000209 */ /* 0x000fc80003800000 */
[----:B------:R-:W-:-:S05]  /*0980*/  @P6 FMNMX R0, R0, R21, PT ;  /* 0x0000001500006209 */ /* 0x000fca0003800000 */
[----:B------:R-:W-:Y:S01]  /*0990*/  STG.E desc[UR4][R2.64], R0 ;  /* 0x0000000002007986 */ /* 0x000fe2000c101904 */
[----:B------:R-:W-:Y:S05]  /*09a0*/  EXIT ;  /* 0x000000000000794d */ /* 0x000fea0003800000 */
.L_x_0:
[----:B------:R-:W-:-:S00]  /*09b0*/  BRA `(.L_x_0) ;  /* 0xfffffffc00fc7947 */ /* 0x000fc0000383ffff */
[----:B------:R-:W-:-:S00]  /*09c0*/  NOP ;  /* 0x0000000000007918 */ /* 0x000fc00000000000 */
        /* <DEDUP_REMOVED lines=11> */
.L_x_1:


//--------------------- .nv.shared.reserved.0     --------------------------
	.section	.nv.shared.reserved.0,"aw",@nobits
	.weak		__nv_reservedSMEM_offset_0_alias
	.size		__nv_reservedSMEM_offset_0_alias, 0, 64
	.other		__nv_reservedSMEM_offset_0_alias,@"STO_CUDA_RESERVED_SHARED STV_DEFAULT"
__nv_reservedSMEM_offset_0_alias:
	.zero		0
	.zero		64


//--------------------- .nv.constant0._Z25distance_transform_kernelPKfPfiii --------------------------
	.section	.nv.constant0._Z25distance_transform_kernelPKfPfiii,"a",@progbits
	.sectionflags	@""
	.align	4
.nv.constant0._Z25distance_transform_kernelPKfPfiii:
	.zero		924


//--------------------- SYMBOLS --------------------------

	.type		.nv.reservedSmem.offset0,@object
	.size		.nv.reservedSmem.offset0,0x4
